//
// Generated by NVIDIA NVVM Compiler
//
// Compiler Build ID: CL-36424714
// Cuda compilation tools, release 13.0, V13.0.88
// Based on NVVM 20.0.0
//

.version 9.0
.target sm_100
.address_size 64

	// .globl	_Z10vector_addPfS_S_i

.visible .entry _Z10vector_addPfS_S_i(
	.param .u64 .ptr .align 1 _Z10vector_addPfS_S_i_param_0,
	.param .u64 .ptr .align 1 _Z10vector_addPfS_S_i_param_1,
	.param .u64 .ptr .align 1 _Z10vector_addPfS_S_i_param_2,
	.param .u32 _Z10vector_addPfS_S_i_param_3
)
{
	.reg .pred 	%p<10>;
	.reg .b32 	%r<23>;
	.reg .b32 	%f<88>;
	.reg .b64 	%rd<40>;

	ld.param.u64 	%rd22, [_Z10vector_addPfS_S_i_param_0];
	ld.param.u64 	%rd23, [_Z10vector_addPfS_S_i_param_1];
	ld.param.u64 	%rd24, [_Z10vector_addPfS_S_i_param_2];
	ld.param.u32 	%r16, [_Z10vector_addPfS_S_i_param_3];
	cvta.to.global.u64 	%rd1, %rd22;
	cvta.to.global.u64 	%rd2, %rd24;
	cvta.to.global.u64 	%rd3, %rd23;
	setp.lt.s32 	%p1, %r16, 1;
	@%p1 bra 	$L__BB0_13;
	and.b32  	%r1, %r16, 15;
	setp.lt.u32 	%p2, %r16, 16;
	mov.b32 	%r20, 0;
	@%p2 bra 	$L__BB0_4;
	and.b32  	%r20, %r16, 2147483632;
	neg.s32 	%r18, %r20;
	add.s64 	%rd36, %rd3, 32;
	add.s64 	%rd35, %rd2, 32;
	add.s64 	%rd34, %rd1, 32;
$L__BB0_3:
	.pragma "nounroll";
	ld.global.f32 	%f1, [%rd36+-32];
	ld.global.f32 	%f2, [%rd35+-32];
	add.f32 	%f3, %f1, %f2;
	st.global.f32 	[%rd34+-32], %f3;
	ld.global.f32 	%f4, [%rd36+-28];
	ld.global.f32 	%f5, [%rd35+-28];
	add.f32 	%f6, %f4, %f5;
	st.global.f32 	[%rd34+-28], %f6;
	ld.global.f32 	%f7, [%rd36+-24];
	ld.global.f32 	%f8, [%rd35+-24];
	add.f32 	%f9, %f7, %f8;
	st.global.f32 	[%rd34+-24], %f9;
	ld.global.f32 	%f10, [%rd36+-20];
	ld.global.f32 	%f11, [%rd35+-20];
	add.f32 	%f12, %f10, %f11;
	st.global.f32 	[%rd34+-20], %f12;
	ld.global.f32 	%f13, [%rd36+-16];
	ld.global.f32 	%f14, [%rd35+-16];
	add.f32 	%f15, %f13, %f14;
	st.global.f32 	[%rd34+-16], %f15;
	ld.global.f32 	%f16, [%rd36+-12];
	ld.global.f32 	%f17, [%rd35+-12];
	add.f32 	%f18, %f16, %f17;
	st.global.f32 	[%rd34+-12], %f18;
	ld.global.f32 	%f19, [%rd36+-8];
	ld.global.f32 	%f20, [%rd35+-8];
	add.f32 	%f21, %f19, %f20;
	st.global.f32 	[%rd34+-8], %f21;
	ld.global.f32 	%f22, [%rd36+-4];
	ld.global.f32 	%f23, [%rd35+-4];
	add.f32 	%f24, %f22, %f23;
	st.global.f32 	[%rd34+-4], %f24;
	ld.global.f32 	%f25, [%rd36];
	ld.global.f32 	%f26, [%rd35];
	add.f32 	%f27, %f25, %f26;
	st.global.f32 	[%rd34], %f27;
	ld.global.f32 	%f28, [%rd36+4];
	ld.global.f32 	%f29, [%rd35+4];
	add.f32 	%f30, %f28, %f29;
	st.global.f32 	[%rd34+4], %f30;
	ld.global.f32 	%f31, [%rd36+8];
	ld.global.f32 	%f32, [%rd35+8];
	add.f32 	%f33, %f31, %f32;
	st.global.f32 	[%rd34+8], %f33;
	ld.global.f32 	%f34, [%rd36+12];
	ld.global.f32 	%f35, [%rd35+12];
	add.f32 	%f36, %f34, %f35;
	st.global.f32 	[%rd34+12], %f36;
	ld.global.f32 	%f37, [%rd36+16];
	ld.global.f32 	%f38, [%rd35+16];
	add.f32 	%f39, %f37, %f38;
	st.global.f32 	[%rd34+16], %f39;
	ld.global.f32 	%f40, [%rd36+20];
	ld.global.f32 	%f41, [%rd35+20];
	add.f32 	%f42, %f40, %f41;
	st.global.f32 	[%rd34+20], %f42;
	ld.global.f32 	%f43, [%rd36+24];
	ld.global.f32 	%f44, [%rd35+24];
	add.f32 	%f45, %f43, %f44;
	st.global.f32 	[%rd34+24], %f45;
	ld.global.f32 	%f46, [%rd36+28];
	ld.global.f32 	%f47, [%rd35+28];
	add.f32 	%f48, %f46, %f47;
	st.global.f32 	[%rd34+28], %f48;
	add.s32 	%r18, %r18, 16;
	add.s64 	%rd36, %rd36, 64;
	add.s64 	%rd35, %rd35, 64;
	add.s64 	%rd34, %rd34, 64;
	setp.ne.s32 	%p3, %r18, 0;
	@%p3 bra 	$L__BB0_3;
$L__BB0_4:
	setp.eq.s32 	%p4, %r1, 0;
	@%p4 bra 	$L__BB0_13;
	and.b32  	%r7, %r16, 7;
	setp.lt.u32 	%p5, %r1, 8;
	@%p5 bra 	$L__BB0_7;
	mul.wide.u32 	%rd25, %r20, 4;
	add.s64 	%rd26, %rd3, %rd25;
	ld.global.f32 	%f49, [%rd26];
	add.s64 	%rd27, %rd2, %rd25;
	ld.global.f32 	%f50, [%rd27];
	add.f32 	%f51, %f49, %f50;
	add.s64 	%rd28, %rd1, %rd25;
	st.global.f32 	[%rd28], %f51;
	ld.global.f32 	%f52, [%rd26+4];
	ld.global.f32 	%f53, [%rd27+4];
	add.f32 	%f54, %f52, %f53;
	st.global.f32 	[%rd28+4], %f54;
	ld.global.f32 	%f55, [%rd26+8];
	ld.global.f32 	%f56, [%rd27+8];
	add.f32 	%f57, %f55, %f56;
	st.global.f32 	[%rd28+8], %f57;
	ld.global.f32 	%f58, [%rd26+12];
	ld.global.f32 	%f59, [%rd27+12];
	add.f32 	%f60, %f58, %f59;
	st.global.f32 	[%rd28+12], %f60;
	ld.global.f32 	%f61, [%rd26+16];
	ld.global.f32 	%f62, [%rd27+16];
	add.f32 	%f63, %f61, %f62;
	st.global.f32 	[%rd28+16], %f63;
	ld.global.f32 	%f64, [%rd26+20];
	ld.global.f32 	%f65, [%rd27+20];
	add.f32 	%f66, %f64, %f65;
	st.global.f32 	[%rd28+20], %f66;
	ld.global.f32 	%f67, [%rd26+24];
	ld.global.f32 	%f68, [%rd27+24];
	add.f32 	%f69, %f67, %f68;
	st.global.f32 	[%rd28+24], %f69;
	ld.global.f32 	%f70, [%rd26+28];
	ld.global.f32 	%f71, [%rd27+28];
	add.f32 	%f72, %f70, %f71;
	st.global.f32 	[%rd28+28], %f72;
	add.s32 	%r20, %r20, 8;
$L__BB0_7:
	setp.eq.s32 	%p6, %r7, 0;
	@%p6 bra 	$L__BB0_13;
	and.b32  	%r10, %r16, 3;
	setp.lt.u32 	%p7, %r7, 4;
	@%p7 bra 	$L__BB0_10;
	mul.wide.u32 	%rd29, %r20, 4;
	add.s64 	%rd30, %rd3, %rd29;
	ld.global.f32 	%f73, [%rd30];
	add.s64 	%rd31, %rd2, %rd29;
	ld.global.f32 	%f74, [%rd31];
	add.f32 	%f75, %f73, %f74;
	add.s64 	%rd32, %rd1, %rd29;
	st.global.f32 	[%rd32], %f75;
	ld.global.f32 	%f76, [%rd30+4];
	ld.global.f32 	%f77, [%rd31+4];
	add.f32 	%f78, %f76, %f77;
	st.global.f32 	[%rd32+4], %f78;
	ld.global.f32 	%f79, [%rd30+8];
	ld.global.f32 	%f80, [%rd31+8];
	add.f32 	%f81, %f79, %f80;
	st.global.f32 	[%rd32+8], %f81;
	ld.global.f32 	%f82, [%rd30+12];
	ld.global.f32 	%f83, [%rd31+12];
	add.f32 	%f84, %f82, %f83;
	st.global.f32 	[%rd32+12], %f84;
	add.s32 	%r20, %r20, 4;
$L__BB0_10:
	setp.eq.s32 	%p8, %r10, 0;
	@%p8 bra 	$L__BB0_13;
	mul.wide.u32 	%rd33, %r20, 4;
	add.s64 	%rd39, %rd1, %rd33;
	add.s64 	%rd38, %rd2, %rd33;
	add.s64 	%rd37, %rd3, %rd33;
	neg.s32 	%r22, %r10;
$L__BB0_12:
	.pragma "nounroll";
	ld.global.f32 	%f85, [%rd37];
	ld.global.f32 	%f86, [%rd38];
	add.f32 	%f87, %f85, %f86;
	st.global.f32 	[%rd39], %f87;
	add.s64 	%rd39, %rd39, 4;
	add.s64 	%rd38, %rd38, 4;
	add.s64 	%rd37, %rd37, 4;
	add.s32 	%r22, %r22, 1;
	setp.ne.s32 	%p9, %r22, 0;
	@%p9 bra 	$L__BB0_12;
$L__BB0_13:
	ret;

}
	// .globl	_Z10vector_subPfS_S_i
.visible .entry _Z10vector_subPfS_S_i(
	.param .u64 .ptr .align 1 _Z10vector_subPfS_S_i_param_0,
	.param .u64 .ptr .align 1 _Z10vector_subPfS_S_i_param_1,
	.param .u64 .ptr .align 1 _Z10vector_subPfS_S_i_param_2,
	.param .u32 _Z10vector_subPfS_S_i_param_3
)
{
	.reg .pred 	%p<10>;
	.reg .b32 	%r<23>;
	.reg .b32 	%f<88>;
	.reg .b64 	%rd<40>;

	ld.param.u64 	%rd22, [_Z10vector_subPfS_S_i_param_0];
	ld.param.u64 	%rd23, [_Z10vector_subPfS_S_i_param_1];
	ld.param.u64 	%rd24, [_Z10vector_subPfS_S_i_param_2];
	ld.param.u32 	%r16, [_Z10vector_subPfS_S_i_param_3];
	cvta.to.global.u64 	%rd1, %rd22;
	cvta.to.global.u64 	%rd2, %rd24;
	cvta.to.global.u64 	%rd3, %rd23;
	setp.lt.s32 	%p1, %r16, 1;
	@%p1 bra 	$L__BB1_13;
	and.b32  	%r1, %r16, 15;
	setp.lt.u32 	%p2, %r16, 16;
	mov.b32 	%r20, 0;
	@%p2 bra 	$L__BB1_4;
	and.b32  	%r20, %r16, 2147483632;
	neg.s32 	%r18, %r20;
	add.s64 	%rd36, %rd3, 32;
	add.s64 	%rd35, %rd2, 32;
	add.s64 	%rd34, %rd1, 32;
$L__BB1_3:
	.pragma "nounroll";
	ld.global.f32 	%f1, [%rd36+-32];
	ld.global.f32 	%f2, [%rd35+-32];
	sub.f32 	%f3, %f1, %f2;
	st.global.f32 	[%rd34+-32], %f3;
	ld.global.f32 	%f4, [%rd36+-28];
	ld.global.f32 	%f5, [%rd35+-28];
	sub.f32 	%f6, %f4, %f5;
	st.global.f32 	[%rd34+-28], %f6;
	ld.global.f32 	%f7, [%rd36+-24];
	ld.global.f32 	%f8, [%rd35+-24];
	sub.f32 	%f9, %f7, %f8;
	st.global.f32 	[%rd34+-24], %f9;
	ld.global.f32 	%f10, [%rd36+-20];
	ld.global.f32 	%f11, [%rd35+-20];
	sub.f32 	%f12, %f10, %f11;
	st.global.f32 	[%rd34+-20], %f12;
	ld.global.f32 	%f13, [%rd36+-16];
	ld.global.f32 	%f14, [%rd35+-16];
	sub.f32 	%f15, %f13, %f14;
	st.global.f32 	[%rd34+-16], %f15;
	ld.global.f32 	%f16, [%rd36+-12];
	ld.global.f32 	%f17, [%rd35+-12];
	sub.f32 	%f18, %f16, %f17;
	st.global.f32 	[%rd34+-12], %f18;
	ld.global.f32 	%f19, [%rd36+-8];
	ld.global.f32 	%f20, [%rd35+-8];
	sub.f32 	%f21, %f19, %f20;
	st.global.f32 	[%rd34+-8], %f21;
	ld.global.f32 	%f22, [%rd36+-4];
	ld.global.f32 	%f23, [%rd35+-4];
	sub.f32 	%f24, %f22, %f23;
	st.global.f32 	[%rd34+-4], %f24;
	ld.global.f32 	%f25, [%rd36];
	ld.global.f32 	%f26, [%rd35];
	sub.f32 	%f27, %f25, %f26;
	st.global.f32 	[%rd34], %f27;
	ld.global.f32 	%f28, [%rd36+4];
	ld.global.f32 	%f29, [%rd35+4];
	sub.f32 	%f30, %f28, %f29;
	st.global.f32 	[%rd34+4], %f30;
	ld.global.f32 	%f31, [%rd36+8];
	ld.global.f32 	%f32, [%rd35+8];
	sub.f32 	%f33, %f31, %f32;
	st.global.f32 	[%rd34+8], %f33;
	ld.global.f32 	%f34, [%rd36+12];
	ld.global.f32 	%f35, [%rd35+12];
	sub.f32 	%f36, %f34, %f35;
	st.global.f32 	[%rd34+12], %f36;
	ld.global.f32 	%f37, [%rd36+16];
	ld.global.f32 	%f38, [%rd35+16];
	sub.f32 	%f39, %f37, %f38;
	st.global.f32 	[%rd34+16], %f39;
	ld.global.f32 	%f40, [%rd36+20];
	ld.global.f32 	%f41, [%rd35+20];
	sub.f32 	%f42, %f40, %f41;
	st.global.f32 	[%rd34+20], %f42;
	ld.global.f32 	%f43, [%rd36+24];
	ld.global.f32 	%f44, [%rd35+24];
	sub.f32 	%f45, %f43, %f44;
	st.global.f32 	[%rd34+24], %f45;
	ld.global.f32 	%f46, [%rd36+28];
	ld.global.f32 	%f47, [%rd35+28];
	sub.f32 	%f48, %f46, %f47;
	st.global.f32 	[%rd34+28], %f48;
	add.s32 	%r18, %r18, 16;
	add.s64 	%rd36, %rd36, 64;
	add.s64 	%rd35, %rd35, 64;
	add.s64 	%rd34, %rd34, 64;
	setp.ne.s32 	%p3, %r18, 0;
	@%p3 bra 	$L__BB1_3;
$L__BB1_4:
	setp.eq.s32 	%p4, %r1, 0;
	@%p4 bra 	$L__BB1_13;
	and.b32  	%r7, %r16, 7;
	setp.lt.u32 	%p5, %r1, 8;
	@%p5 bra 	$L__BB1_7;
	mul.wide.u32 	%rd25, %r20, 4;
	add.s64 	%rd26, %rd3, %rd25;
	ld.global.f32 	%f49, [%rd26];
	add.s64 	%rd27, %rd2, %rd25;
	ld.global.f32 	%f50, [%rd27];
	sub.f32 	%f51, %f49, %f50;
	add.s64 	%rd28, %rd1, %rd25;
	st.global.f32 	[%rd28], %f51;
	ld.global.f32 	%f52, [%rd26+4];
	ld.global.f32 	%f53, [%rd27+4];
	sub.f32 	%f54, %f52, %f53;
	st.global.f32 	[%rd28+4], %f54;
	ld.global.f32 	%f55, [%rd26+8];
	ld.global.f32 	%f56, [%rd27+8];
	sub.f32 	%f57, %f55, %f56;
	st.global.f32 	[%rd28+8], %f57;
	ld.global.f32 	%f58, [%rd26+12];
	ld.global.f32 	%f59, [%rd27+12];
	sub.f32 	%f60, %f58, %f59;
	st.global.f32 	[%rd28+12], %f60;
	ld.global.f32 	%f61, [%rd26+16];
	ld.global.f32 	%f62, [%rd27+16];
	sub.f32 	%f63, %f61, %f62;
	st.global.f32 	[%rd28+16], %f63;
	ld.global.f32 	%f64, [%rd26+20];
	ld.global.f32 	%f65, [%rd27+20];
	sub.f32 	%f66, %f64, %f65;
	st.global.f32 	[%rd28+20], %f66;
	ld.global.f32 	%f67, [%rd26+24];
	ld.global.f32 	%f68, [%rd27+24];
	sub.f32 	%f69, %f67, %f68;
	st.global.f32 	[%rd28+24], %f69;
	ld.global.f32 	%f70, [%rd26+28];
	ld.global.f32 	%f71, [%rd27+28];
	sub.f32 	%f72, %f70, %f71;
	st.global.f32 	[%rd28+28], %f72;
	add.s32 	%r20, %r20, 8;
$L__BB1_7:
	setp.eq.s32 	%p6, %r7, 0;
	@%p6 bra 	$L__BB1_13;
	and.b32  	%r10, %r16, 3;
	setp.lt.u32 	%p7, %r7, 4;
	@%p7 bra 	$L__BB1_10;
	mul.wide.u32 	%rd29, %r20, 4;
	add.s64 	%rd30, %rd3, %rd29;
	ld.global.f32 	%f73, [%rd30];
	add.s64 	%rd31, %rd2, %rd29;
	ld.global.f32 	%f74, [%rd31];
	sub.f32 	%f75, %f73, %f74;
	add.s64 	%rd32, %rd1, %rd29;
	st.global.f32 	[%rd32], %f75;
	ld.global.f32 	%f76, [%rd30+4];
	ld.global.f32 	%f77, [%rd31+4];
	sub.f32 	%f78, %f76, %f77;
	st.global.f32 	[%rd32+4], %f78;
	ld.global.f32 	%f79, [%rd30+8];
	ld.global.f32 	%f80, [%rd31+8];
	sub.f32 	%f81, %f79, %f80;
	st.global.f32 	[%rd32+8], %f81;
	ld.global.f32 	%f82, [%rd30+12];
	ld.global.f32 	%f83, [%rd31+12];
	sub.f32 	%f84, %f82, %f83;
	st.global.f32 	[%rd32+12], %f84;
	add.s32 	%r20, %r20, 4;
$L__BB1_10:
	setp.eq.s32 	%p8, %r10, 0;
	@%p8 bra 	$L__BB1_13;
	mul.wide.u32 	%rd33, %r20, 4;
	add.s64 	%rd39, %rd1, %rd33;
	add.s64 	%rd38, %rd2, %rd33;
	add.s64 	%rd37, %rd3, %rd33;
	neg.s32 	%r22, %r10;
$L__BB1_12:
	.pragma "nounroll";
	ld.global.f32 	%f85, [%rd37];
	ld.global.f32 	%f86, [%rd38];
	sub.f32 	%f87, %f85, %f86;
	st.global.f32 	[%rd39], %f87;
	add.s64 	%rd39, %rd39, 4;
	add.s64 	%rd38, %rd38, 4;
	add.s64 	%rd37, %rd37, 4;
	add.s32 	%r22, %r22, 1;
	setp.ne.s32 	%p9, %r22, 0;
	@%p9 bra 	$L__BB1_12;
$L__BB1_13:
	ret;

}


// ===== COMPILED SASS (sm_100) =====

	.target	sm_100

	.elftype	@"ET_EXEC"


//--------------------- .note.nv.tkinfo           --------------------------
	.section	.note.nv.tkinfo,"",@"SHT_NOTE"
	.sectionflags	@"SHF_NOTE_NV_TKINFO"
	.tkinfo
        /*0018*/ 	.word	0x00000002
        /*0030*/ 	.string	""
        /*0030*/ 	.string	"ptxas"
        /*0030*/ 	.string	"Cuda compilation tools, release 13.0, V13.0.88"
        /*0030*/ 	.string	"Build cuda_13.0.r13.0/compiler.36424714_0"
        /*0030*/ 	.string	"-arch sm_100 -m 64 "



//--------------------- .note.nv.cuinfo           --------------------------
	.section	.note.nv.cuinfo,"",@"SHT_NOTE"
	.sectionflags	@"SHF_NOTE_NV_CUINFO"
        /*0018*/ 	.short	0x0002
        /*001a*/ 	.short	0x0064
        /*001c*/ 	.short	0x0082
	.zero		2


//--------------------- .nv.info                  --------------------------
	.section	.nv.info,"",@"SHT_CUDA_INFO"
	.align	4


	//----- nvinfo : EIATTR_REGCOUNT
	.align		4
        /*0000*/ 	.byte	0x04, 0x2f
        /*0002*/ 	.short	(.L_1 - .L_0)
	.align		4
.L_0:
        /*0004*/ 	.word	index@(_Z10vector_addPfS_S_i)
        /*0008*/ 	.word	0x00000014


	//----- nvinfo : EIATTR_FRAME_SIZE
	.align		4
.L_1:
        /*000c*/ 	.byte	0x04, 0x11
        /*000e*/ 	.short	(.L_3 - .L_2)
	.align		4
.L_2:
        /*0010*/ 	.word	index@(_Z10vector_addPfS_S_i)
        /*0014*/ 	.word	0x00000000


	//----- nvinfo : EIATTR_REGCOUNT
	.align		4
.L_3:
        /*0018*/ 	.byte	0x04, 0x2f
        /*001a*/ 	.short	(.L_5 - .L_4)
	.align		4
.L_4:
        /*001c*/ 	.word	index@(_Z10vector_subPfS_S_i)
        /*0020*/ 	.word	0x00000014


	//----- nvinfo : EIATTR_FRAME_SIZE
	.align		4
.L_5:
        /*0024*/ 	.byte	0x04, 0x11
        /*0026*/ 	.short	(.L_7 - .L_6)
	.align		4
.L_6:
        /*0028*/ 	.word	index@(_Z10vector_subPfS_S_i)
        /*002c*/ 	.word	0x00000000


	//----- nvinfo : EIATTR_MIN_STACK_SIZE
	.align		4
.L_7:
        /*0030*/ 	.byte	0x04, 0x12
        /*0032*/ 	.short	(.L_9 - .L_8)
	.align		4
.L_8:
        /*0034*/ 	.word	index@(_Z10vector_subPfS_S_i)
        /*0038*/ 	.word	0x00000000


	//----- nvinfo : EIATTR_MIN_STACK_SIZE
	.align		4
.L_9:
        /*003c*/ 	.byte	0x04, 0x12
        /*003e*/ 	.short	(.L_11 - .L_10)
	.align		4
.L_10:
        /*0040*/ 	.word	index@(_Z10vector_addPfS_S_i)
        /*0044*/ 	.word	0x00000000
.L_11:


//--------------------- .nv.compat                --------------------------
	.section	.nv.compat,"",@"SHT_CUDA_COMPAT_INFO"
	.align	4
        /*0000*/ 	.byte	0x02, 0x09, 0x00, 0x00, 0x02, 0x02, 0x01, 0x00, 0x02, 0x05, 0x05, 0x00, 0x03, 0x07, 0x01, 0x01
        /*0010*/ 	.byte	0x02, 0x03, 0x00, 0x00, 0x02, 0x06, 0x01, 0x00, 0x04, 0x0b, 0x08, 0x00, 0x09, 0x00, 0x00, 0x00
        /*0020*/ 	.byte	0x00, 0x00, 0x00, 0x00


//--------------------- .nv.info._Z10vector_subPfS_S_i --------------------------
	.section	.nv.info._Z10vector_subPfS_S_i,"",@"SHT_CUDA_INFO"
	.sectionflags	@""
	.align	4


	//----- nvinfo : EIATTR_CUDA_API_VERSION
	.align		4
        /*0000*/ 	.byte	0x04, 0x37
        /*0002*/ 	.short	(.L_13 - .L_12)
.L_12:
        /*0004*/ 	.word	0x00000082


	//----- nvinfo : EIATTR_KPARAM_INFO
	.align		4
.L_13:
        /*0008*/ 	.byte	0x04, 0x17
        /*000a*/ 	.short	(.L_15 - .L_14)
.L_14:
        /*000c*/ 	.word	0x00000000
        /*0010*/ 	.short	0x0003
        /*0012*/ 	.short	0x0018
        /*0014*/ 	.byte	0x00, 0xf0, 0x11, 0x00


	//----- nvinfo : EIATTR_KPARAM_INFO
	.align		4
.L_15:
        /*0018*/ 	.byte	0x04, 0x17
        /*001a*/ 	.short	(.L_17 - .L_16)
.L_16:
        /*001c*/ 	.word	0x00000000
        /*0020*/ 	.short	0x0002
        /*0022*/ 	.short	0x0010
        /*0024*/ 	.byte	0x00, 0xf5, 0x21, 0x00


	//----- nvinfo : EIATTR_KPARAM_INFO
	.align		4
.L_17:
        /*0028*/ 	.byte	0x04, 0x17
        /*002a*/ 	.short	(.L_19 - .L_18)
.L_18:
        /*002c*/ 	.word	0x00000000
        /*0030*/ 	.short	0x0001
        /*0032*/ 	.short	0x0008
        /*0034*/ 	.byte	0x00, 0xf5, 0x21, 0x00


	//----- nvinfo : EIATTR_KPARAM_INFO
	.align		4
.L_19:
        /*0038*/ 	.byte	0x04, 0x17
        /*003a*/ 	.short	(.L_21 - .L_20)
.L_20:
        /*003c*/ 	.word	0x00000000
        /*0040*/ 	.short	0x0000
        /*0042*/ 	.short	0x0000
        /*0044*/ 	.byte	0x00, 0xf5, 0x21, 0x00


	//----- nvinfo : EIATTR_SPARSE_MMA_MASK
	.align		4
.L_21:
        /*0048*/ 	.byte	0x03, 0x50
        /*004a*/ 	.short	0x0000


	//----- nvinfo : EIATTR_MAXREG_COUNT
	.align		4
        /*004c*/ 	.byte	0x03, 0x1b
        /*004e*/ 	.short	0x00ff


	//----- nvinfo : EIATTR_MERCURY_ISA_VERSION
	.align		4
        /*0050*/ 	.byte	0x03, 0x5f
        /*0052*/ 	.short	0x0101


	//----- nvinfo : EIATTR_VRC_CTA_INIT_COUNT
	.align		4
        /*0054*/ 	.byte	0x02, 0x4a
	.zero		1
	.zero		1


	//----- nvinfo : EIATTR_EXIT_INSTR_OFFSETS
	.align		4
        /*0058*/ 	.byte	0x04, 0x1c
        /*005a*/ 	.short	(.L_23 - .L_22)


	//   ....[0]....
.L_22:
        /*005c*/ 	.word	0x00000030


	//   ....[1]....
        /*0060*/ 	.word	0x00000680


	//   ....[2]....
        /*0064*/ 	.word	0x00000940


	//   ....[3]....
        /*0068*/ 	.word	0x00000b00


	//   ....[4]....
        /*006c*/ 	.word	0x00000ce0


	//----- nvinfo : EIATTR_CBANK_PARAM_SIZE
	.align		4
.L_23:
        /*0070*/ 	.byte	0x03, 0x19
        /*0072*/ 	.short	0x001c


	//----- nvinfo : EIATTR_PARAM_CBANK
	.align		4
        /*0074*/ 	.byte	0x04, 0x0a
        /*0076*/ 	.short	(.L_25 - .L_24)
	.align		4
.L_24:
        /*0078*/ 	.word	index@(.nv.constant0._Z10vector_subPfS_S_i)
        /*007c*/ 	.short	0x0380
        /*007e*/ 	.short	0x001c


	//----- nvinfo : EIATTR_SW_WAR
	.align		4
.L_25:
        /*0080*/ 	.byte	0x04, 0x36
        /*0082*/ 	.short	(.L_27 - .L_26)
.L_26:
        /*0084*/ 	.word	0x00000008
.L_27:


//--------------------- .nv.info._Z10vector_addPfS_S_i --------------------------
	.section	.nv.info._Z10vector_addPfS_S_i,"",@"SHT_CUDA_INFO"
	.sectionflags	@""
	.align	4


	//----- nvinfo : EIATTR_CUDA_API_VERSION
	.align		4
        /*0000*/ 	.byte	0x04, 0x37
        /*0002*/ 	.short	(.L_29 - .L_28)
.L_28:
        /*0004*/ 	.word	0x00000082


	//----- nvinfo : EIATTR_KPARAM_INFO
	.align		4
.L_29:
        /*0008*/ 	.byte	0x04, 0x17
        /*000a*/ 	.short	(.L_31 - .L_30)
.L_30:
        /*000c*/ 	.word	0x00000000
        /*0010*/ 	.short	0x0003
        /*0012*/ 	.short	0x0018
        /*0014*/ 	.byte	0x00, 0xf0, 0x11, 0x00


	//----- nvinfo : EIATTR_KPARAM_INFO
	.align		4
.L_31:
        /*0018*/ 	.byte	0x04, 0x17
        /*001a*/ 	.short	(.L_33 - .L_32)
.L_32:
        /*001c*/ 	.word	0x00000000
        /*0020*/ 	.short	0x0002
        /*0022*/ 	.short	0x0010
        /*0024*/ 	.byte	0x00, 0xf5, 0x21, 0x00


	//----- nvinfo : EIATTR_KPARAM_INFO
	.align		4
.L_33:
        /*0028*/ 	.byte	0x04, 0x17
        /*002a*/ 	.short	(.L_35 - .L_34)
.L_34:
        /*002c*/ 	.word	0x00000000
        /*0030*/ 	.short	0x0001
        /*0032*/ 	.short	0x0008
        /*0034*/ 	.byte	0x00, 0xf5, 0x21, 0x00


	//----- nvinfo : EIATTR_KPARAM_INFO
	.align		4
.L_35:
        /*0038*/ 	.byte	0x04, 0x17
        /*003a*/ 	.short	(.L_37 - .L_36)
.L_36:
        /*003c*/ 	.word	0x00000000
        /*0040*/ 	.short	0x0000
        /*0042*/ 	.short	0x0000
        /*0044*/ 	.byte	0x00, 0xf5, 0x21, 0x00


	//----- nvinfo : EIATTR_SPARSE_MMA_MASK
	.align		4
.L_37:
        /*0048*/ 	.byte	0x03, 0x50
        /*004a*/ 	.short	0x0000


	//----- nvinfo : EIATTR_MAXREG_COUNT
	.align		4
        /*004c*/ 	.byte	0x03, 0x1b
        /*004e*/ 	.short	0x00ff


	//----- nvinfo : EIATTR_MERCURY_ISA_VERSION
	.align		4
        /*0050*/ 	.byte	0x03, 0x5f
        /*0052*/ 	.short	0x0101


	//----- nvinfo : EIATTR_VRC_CTA_INIT_COUNT
	.align		4
        /*0054*/ 	.byte	0x02, 0x4a
	.zero		1
	.zero		1


	//----- nvinfo : EIATTR_EXIT_INSTR_OFFSETS
	.align		4
        /*0058*/ 	.byte	0x04, 0x1c
        /*005a*/ 	.short	(.L_39 - .L_38)


	//   ....[0]....
.L_38:
        /*005c*/ 	.word	0x00000030


	//   ....[1]....
        /*0060*/ 	.word	0x00000680


	//   ....[2]....
        /*0064*/ 	.word	0x00000940


	//   ....[3]....
        /*0068*/ 	.word	0x00000b00


	//   ....[4]....
        /*006c*/ 	.word	0x00000ce0


	//----- nvinfo : EIATTR_CBANK_PARAM_SIZE
	.align		4
.L_39:
        /*0070*/ 	.byte	0x03, 0x19
        /*0072*/ 	.short	0x001c


	//----- nvinfo : EIATTR_PARAM_CBANK
	.align		4
        /*0074*/ 	.byte	0x04, 0x0a
        /*0076*/ 	.short	(.L_41 - .L_40)
	.align		4
.L_40:
        /*0078*/ 	.word	index@(.nv.constant0._Z10vector_addPfS_S_i)
        /*007c*/ 	.short	0x0380
        /*007e*/ 	.short	0x001c


	//----- nvinfo : EIATTR_SW_WAR
	.align		4
.L_41:
        /*0080*/ 	.byte	0x04, 0x36
        /*0082*/ 	.short	(.L_43 - .L_42)
.L_42:
        /*0084*/ 	.word	0x00000008
.L_43:


//--------------------- .nv.callgraph             --------------------------
	.section	.nv.callgraph,"",@"SHT_CUDA_CALLGRAPH"
	.align	4
	.sectionentsize	8
	.align		4
        /*0000*/ 	.word	0x00000000
	.align		4
        /*0004*/ 	.word	0xffffffff
	.align		4
        /*0008*/ 	.word	0x00000000
	.align		4
        /*000c*/ 	.word	0xfffffffe
	.align		4
        /*0010*/ 	.word	0x00000000
	.align		4
        /*0014*/ 	.word	0xfffffffd
	.align		4
        /*0018*/ 	.word	0x00000000
	.align		4
        /*001c*/ 	.word	0xfffffffc


//--------------------- .text._Z10vector_subPfS_S_i --------------------------
	.section	.text._Z10vector_subPfS_S_i,"ax",@progbits
	.align	128
        .global         _Z10vector_subPfS_S_i
        .type           _Z10vector_subPfS_S_i,@function
        .size           _Z10vector_subPfS_S_i,(.L_x_12 - _Z10vector_subPfS_S_i)
        .other          _Z10vector_subPfS_S_i,@"STO_CUDA_ENTRY STV_DEFAULT"
_Z10vector_subPfS_S_i:
.text._Z10vector_subPfS_S_i:
[----:B------:R-:W-:Y:S08]  /*0000*/  LDC R1, c[0x0][0x37c] ;  /* 0x0000df00ff017b82 */ /* 0x000ff00000000800 */
[----:B------:R-:W0:Y:S02]  /*0010*/  LDC R2, c[0x0][0x398] ;  /* 0x0000e600ff027b82 */ /* 0x000e240000000800 */
[----:B0-----:R-:W-:-:S13]  /*0020*/  ISETP.GE.AND P0, PT, R2, 0x1, PT ;  /* 0x000000010200780c */ /* 0x001fda0003f06270 */
[----:B------:R-:W-:Y:S05]  /*0030*/  @!P0 EXIT ;  /* 0x000000000000894d */ /* 0x000fea0003800000 */
[C---:B------:R-:W-:Y:S01]  /*0040*/  ISETP.GE.U32.AND P1, PT, R2.reuse, 0x10, PT ;  /* 0x000000100200780c */ /* 0x040fe20003f26070 */
[----:B------:R-:W0:Y:S01]  /*0050*/  LDCU.64 UR10, c[0x0][0x358] ;  /* 0x00006b00ff0a77ac */ /* 0x000e220008000a00 */
[----:B------:R-:W-:Y:S01]  /*0060*/  LOP3.LUT R12, R2, 0xf, RZ, 0xc0, !PT ;  /* 0x0000000f020c7812 */ /* 0x000fe200078ec0ff */
[----:B------:R-:W-:-:S03]  /*0070*/  HFMA2 R0, -RZ, RZ, 0, 0 ;  /* 0x00000000ff007431 */ /* 0x000fc600000001ff */
[----:B------:R-:W-:-:S07]  /*0080*/  ISETP.NE.AND P0, PT, R12, RZ, PT ;  /* 0x000000ff0c00720c */ /* 0x000fce0003f05270 */
[----:B------:R-:W-:Y:S06]  /*0090*/  @!P1 BRA `(.L_x_0) ;  /* 0x0000000400789947 */ /* 0x000fec0003800000 */
[----:B------:R-:W1:Y:S01]  /*00a0*/  LDCU.128 UR12, c[0x0][0x380] ;  /* 0x00007000ff0c77ac */ /* 0x000e620008000c00 */
[----:B------:R-:W-:Y:S01]  /*00b0*/  LOP3.LUT R0, R2, 0x7ffffff0, RZ, 0xc0, !PT ;  /* 0x7ffffff002007812 */ /* 0x000fe200078ec0ff */
[----:B------:R-:W2:Y:S03]  /*00c0*/  LDCU.64 UR6, c[0x0][0x390] ;  /* 0x00007200ff0677ac */ /* 0x000ea60008000a00 */
[----:B------:R-:W-:Y:S01]  /*00d0*/  IADD3 R3, PT, PT, -R0, RZ, RZ ;  /* 0x000000ff00037210 */ /* 0x000fe20007ffe1ff */
[----:B-1----:R-:W-:Y:S02]  /*00e0*/  UIADD3 UR8, UP0, UPT, UR14, 0x20, URZ ;  /* 0x000000200e087890 */ /* 0x002fe4000ff1e0ff */
[----:B------:R-:W-:Y:S02]  /*00f0*/  UIADD3 UR4, UP2, UPT, UR12, 0x20, URZ ;  /* 0x000000200c047890 */ /* 0x000fe4000ff5e0ff */
[----:B--2---:R-:W-:-:S02]  /*0100*/  UIADD3 UR6, UP1, UPT, UR6, 0x20, URZ ;  /* 0x0000002006067890 */ /* 0x004fc4000ff3e0ff */
[----:B------:R-:W-:Y:S01]  /*0110*/  UIADD3.X UR9, UPT, UPT, URZ, UR15, URZ, UP0, !UPT ;  /* 0x0000000fff097290 */ /* 0x000fe200087fe4ff */
[----:B------:R-:W-:Y:S01]  /*0120*/  MOV R16, UR8 ;  /* 0x0000000800107c02 */ /* 0x000fe20008000f00 */
[----:B------:R-:W-:Y:S01]  /*0130*/  UIADD3.X UR5, UPT, UPT, URZ, UR13, URZ, UP2, !UPT ;  /* 0x0000000dff057290 */ /* 0x000fe200097fe4ff */
[----:B------:R-:W-:Y:S01]  /*0140*/  MOV R10, UR4 ;  /* 0x00000004000a7c02 */ /* 0x000fe20008000f00 */
[----:B------:R-:W-:Y:S01]  /*0150*/  UIADD3.X UR7, UPT, UPT, URZ, UR7, URZ, UP1, !UPT ;  /* 0x00000007ff077290 */ /* 0x000fe20008ffe4ff */
[----:B------:R-:W-:Y:S01]  /*0160*/  IMAD.U32 R11, RZ, RZ, UR6 ;  /* 0x00000006ff0b7e24 */ /* 0x000fe2000f8e00ff */
[----:B------:R-:W-:Y:S02]  /*0170*/  MOV R5, UR9 ;  /* 0x0000000900057c02 */ /* 0x000fe40008000f00 */
[----:B------:R-:W-:Y:S02]  /*0180*/  IMAD.U32 R13, RZ, RZ, UR5 ;  /* 0x00000005ff0d7e24 */ /* 0x000fe4000f8e00ff */
[----:B------:R-:W-:-:S07]  /*0190*/  MOV R14, UR7 ;  /* 0x00000007000e7c02 */ /* 0x000fce0008000f00 */
.L_x_1:
[----:B------:R-:W-:Y:S02]  /*01a0*/  MOV R4, R16 ;  /* 0x0000001000047202 */ /* 0x000fe40000000f00 */
[----:B------:R-:W-:Y:S02]  /*01b0*/  MOV R6, R11 ;  /* 0x0000000b00067202 */ /* 0x000fe40000000f00 */
[----:B------:R-:W-:Y:S01]  /*01c0*/  MOV R7, R14 ;  /* 0x0000000e00077202 */ /* 0x000fe20000000f00 */
[----:B0-2---:R-:W2:Y:S04]  /*01d0*/  LDG.E R8, desc[UR10][R4.64+-0x20] ;  /* 0xffffe00a04087981 */ /* 0x005ea8000c1e1900 */
[----:B------:R-:W2:Y:S02]  /*01e0*/  LDG.E R9, desc[UR10][R6.64+-0x20] ;  /* 0xffffe00a06097981 */ /* 0x000ea4000c1e1900 */
[----:B--2---:R-:W-:Y:S01]  /*01f0*/  FADD R11, R8, -R9 ;  /* 0x80000009080b7221 */ /* 0x004fe20000000000 */
[----:B------:R-:W-:Y:S01]  /*0200*/  IMAD.MOV.U32 R8, RZ, RZ, R10 ;  /* 0x000000ffff087224 */ /* 0x000fe200078e000a */
[----:B------:R-:W-:-:S05]  /*0210*/  MOV R9, R13 ;  /* 0x0000000d00097202 */ /* 0x000fca0000000f00 */
[----:B------:R0:W-:Y:S04]  /*0220*/  STG.E desc[UR10][R8.64+-0x20], R11 ;  /* 0xffffe00b08007986 */ /* 0x0001e8000c10190a */
[----:B------:R-:W2:Y:S04]  /*0230*/  LDG.E R10, desc[UR10][R4.64+-0x1c] ;  /* 0xffffe40a040a7981 */ /* 0x000ea8000c1e1900 */
[----:B------:R-:W2:Y:S02]  /*0240*/  LDG.E R13, desc[UR10][R6.64+-0x1c] ;  /* 0xffffe40a060d7981 */ /* 0x000ea4000c1e1900 */
[----:B--2---:R-:W-:-:S05]  /*0250*/  FADD R13, R10, -R13 ;  /* 0x8000000d0a0d7221 */ /* 0x004fca0000000000 */
[----:B------:R1:W-:Y:S04]  /*0260*/  STG.E desc[UR10][R8.64+-0x1c], R13 ;  /* 0xffffe40d08007986 */ /* 0x0003e8000c10190a */
[----:B------:R-:W2:Y:S04]  /*0270*/  LDG.E R10, desc[UR10][R4.64+-0x18] ;  /* 0xffffe80a040a7981 */ /* 0x000ea8000c1e1900 */
[----:B------:R-:W2:Y:S02]  /*0280*/  LDG.E R15, desc[UR10][R6.64+-0x18] ;  /* 0xffffe80a060f7981 */ /* 0x000ea4000c1e1900 */
[----:B--2---:R-:W-:-:S05]  /*0290*/  FADD R15, R10, -R15 ;  /* 0x8000000f0a0f7221 */ /* 0x004fca0000000000 */
[----:B------:R2:W-:Y:S04]  /*02a0*/  STG.E desc[UR10][R8.64+-0x18], R15 ;  /* 0xffffe80f08007986 */ /* 0x0005e8000c10190a */
[----:B------:R-:W3:Y:S04]  /*02b0*/  LDG.E R10, desc[UR10][R4.64+-0x14] ;  /* 0xffffec0a040a7981 */ /* 0x000ee8000c1e1900 */
[----:B------:R-:W3:Y:S02]  /*02c0*/  LDG.E R17, desc[UR10][R6.64+-0x14] ;  /* 0xffffec0a06117981 */ /* 0x000ee4000c1e1900 */
[----:B---3--:R-:W-:-:S05]  /*02d0*/  FADD R17, R10, -R17 ;  /* 0x800000110a117221 */ /* 0x008fca0000000000 */
[----:B------:R3:W-:Y:S04]  /*02e0*/  STG.E desc[UR10][R8.64+-0x14], R17 ;  /* 0xffffec1108007986 */ /* 0x0007e8000c10190a */
[----:B------:R-:W4:Y:S04]  /*02f0*/  LDG.E R10, desc[UR10][R4.64+-0x10] ;  /* 0xfffff00a040a7981 */ /* 0x000f28000c1e1900 */
[----:B0-----:R-:W4:Y:S02]  /*0300*/  LDG.E R11, desc[UR10][R6.64+-0x10] ;  /* 0xfffff00a060b7981 */ /* 0x001f24000c1e1900 */
[----:B----4-:R-:W-:-:S05]  /*0310*/  FADD R11, R10, -R11 ;  /* 0x8000000b0a0b7221 */ /* 0x010fca0000000000 */
[----:B------:R0:W-:Y:S04]  /*0320*/  STG.E desc[UR10][R8.64+-0x10], R11 ;  /* 0xfffff00b08007986 */ /* 0x0001e8000c10190a */
[----:B------:R-:W4:Y:S04]  /*0330*/  LDG.E R10, desc[UR10][R4.64+-0xc] ;  /* 0xfffff40a040a7981 */ /* 0x000f28000c1e1900 */
[----:B-1----:R-:W4:Y:S02]  /*0340*/  LDG.E R13, desc[UR10][R6.64+-0xc] ;  /* 0xfffff40a060d7981 */ /* 0x002f24000c1e1900 */
[----:B----4-:R-:W-:-:S05]  /*0350*/  FADD R13, R10, -R13 ;  /* 0x8000000d0a0d7221 */ /* 0x010fca0000000000 */
[----:B------:R1:W-:Y:S04]  /*0360*/  STG.E desc[UR10][R8.64+-0xc], R13 ;  /* 0xfffff40d08007986 */ /* 0x0003e8000c10190a */
[----:B------:R-:W4:Y:S04]  /*0370*/  LDG.E R10, desc[UR10][R4.64+-0x8] ;  /* 0xfffff80a040a7981 */ /* 0x000f28000c1e1900 */
[----:B--2---:R-:W4:Y:S02]  /*0380*/  LDG.E R15, desc[UR10][R6.64+-0x8] ;  /* 0xfffff80a060f7981 */ /* 0x004f24000c1e1900 */
[----:B----4-:R-:W-:-:S05]  /*0390*/  FADD R15, R10, -R15 ;  /* 0x8000000f0a0f7221 */ /* 0x010fca0000000000 */
[----:B------:R2:W-:Y:S04]  /*03a0*/  STG.E desc[UR10][R8.64+-0x8], R15 ;  /* 0xfffff80f08007986 */ /* 0x0005e8000c10190a */
[----:B------:R-:W4:Y:S04]  /*03b0*/  LDG.E R10, desc[UR10][R4.64+-0x4] ;  /* 0xfffffc0a040a7981 */ /* 0x000f28000c1e1900 */
[----:B---3--:R-:W4:Y:S02]  /*03c0*/  LDG.E R17, desc[UR10][R6.64+-0x4] ;  /* 0xfffffc0a06117981 */ /* 0x008f24000c1e1900 */
[----:B----4-:R-:W-:-:S05]  /*03d0*/  FADD R17, R10, -R17 ;  /* 0x800000110a117221 */ /* 0x010fca0000000000 */
        /* <DEDUP_REMOVED lines=26> */
[----:B--2---:R-:W4:Y:S01]  /*0580*/  LDG.E R15, desc[UR10][R6.64+0x18] ;  /* 0x0000180a060f7981 */ /* 0x004f22000c1e1900 */
[----:B------:R-:W-:Y:S01]  /*0590*/  IADD3 R3, PT, PT, R3, 0x10, RZ ;  /* 0x0000001003037810 */ /* 0x000fe20007ffe0ff */
[----:B----4-:R-:W-:-:S05]  /*05a0*/  FADD R15, R10, -R15 ;  /* 0x8000000f0a0f7221 */ /* 0x010fca0000000000 */
[----:B------:R2:W-:Y:S04]  /*05b0*/  STG.E desc[UR10][R8.64+0x18], R15 ;  /* 0x0000180f08007986 */ /* 0x0005e8000c10190a */
[----:B------:R4:W5:Y:S04]  /*05c0*/  LDG.E R10, desc[UR10][R4.64+0x1c] ;  /* 0x00001c0a040a7981 */ /* 0x000968000c1e1900 */
[----:B---3--:R-:W5:Y:S01]  /*05d0*/  LDG.E R17, desc[UR10][R6.64+0x1c] ;  /* 0x00001c0a06117981 */ /* 0x008f62000c1e1900 */
[----:B------:R-:W-:Y:S02]  /*05e0*/  ISETP.NE.AND P1, PT, R3, RZ, PT ;  /* 0x000000ff0300720c */ /* 0x000fe40003f25270 */
[----:B0-----:R-:W-:-:S02]  /*05f0*/  IADD3 R11, P3, PT, R6, 0x40, RZ ;  /* 0x00000040060b7810 */ /* 0x001fc40007f7e0ff */
[----:B------:R-:W-:-:S03]  /*0600*/  IADD3 R16, P2, PT, R4, 0x40, RZ ;  /* 0x0000004004107810 */ /* 0x000fc60007f5e0ff */
[----:B------:R-:W-:Y:S01]  /*0610*/  IMAD.X R14, RZ, RZ, R7, P3 ;  /* 0x000000ffff0e7224 */ /* 0x000fe200018e0607 */
[----:B----4-:R-:W-:Y:S01]  /*0620*/  IADD3.X R5, PT, PT, RZ, R5, RZ, P2, !PT ;  /* 0x00000005ff057210 */ /* 0x010fe200017fe4ff */
[----:B-----5:R-:W-:Y:S01]  /*0630*/  FADD R17, R10, -R17 ;  /* 0x800000110a117221 */ /* 0x020fe20000000000 */
[----:B------:R-:W-:-:S04]  /*0640*/  IADD3 R10, P4, PT, R8, 0x40, RZ ;  /* 0x00000040080a7810 */ /* 0x000fc80007f9e0ff */
[----:B------:R2:W-:Y:S01]  /*0650*/  STG.E desc[UR10][R8.64+0x1c], R17 ;  /* 0x00001c1108007986 */ /* 0x0005e2000c10190a */
[----:B-1----:R-:W-:Y:S01]  /*0660*/  IADD3.X R13, PT, PT, RZ, R9, RZ, P4, !PT ;  /* 0x00000009ff0d7210 */ /* 0x002fe200027fe4ff */
[----:B------:R-:W-:Y:S07]  /*0670*/  @P1 BRA `(.L_x_1) ;  /* 0xfffffff800c81947 */ /* 0x000fee000383ffff */
.L_x_0:
[----:B0-----:R-:W-:Y:S05]  /*0680*/  @!P0 EXIT ;  /* 0x000000000000894d */ /* 0x001fea0003800000 */
[----:B------:R-:W-:Y:S02]  /*0690*/  ISETP.GE.U32.AND P0, PT, R12, 0x8, PT ;  /* 0x000000080c00780c */ /* 0x000fe40003f06070 */
[----:B------:R-:W-:-:S04]  /*06a0*/  LOP3.LUT R14, R2, 0x7, RZ, 0xc0, !PT ;  /* 0x00000007020e7812 */ /* 0x000fc800078ec0ff */
[----:B------:R-:W-:-:S07]  /*06b0*/  ISETP.NE.AND P1, PT, R14, RZ, PT ;  /* 0x000000ff0e00720c */ /* 0x000fce0003f25270 */
[----:B------:R-:W-:Y:S06]  /*06c0*/  @!P0 BRA `(.L_x_2) ;  /* 0x00000000009c8947 */ /* 0x000fec0003800000 */
[----:B------:R-:W0:Y:S08]  /*06d0*/  LDC.64 R4, c[0x0][0x388] ;  /* 0x0000e200ff047b82 */ /* 0x000e300000000a00 */
[----:B------:R-:W1:Y:S08]  /*06e0*/  LDC.64 R6, c[0x0][0x390] ;  /* 0x0000e400ff067b82 */ /* 0x000e700000000a00 */
[----:B--2---:R-:W2:Y:S01]  /*06f0*/  LDC.64 R8, c[0x0][0x380] ;  /* 0x0000e000ff087b82 */ /* 0x004ea20000000a00 */
[----:B0-----:R-:W-:-:S05]  /*0700*/  IMAD.WIDE.U32 R4, R0, 0x4, R4 ;  /* 0x0000000400047825 */ /* 0x001fca00078e0004 */
[----:B------:R-:W3:Y:S01]  /*0710*/  LDG.E R3, desc[UR10][R4.64] ;  /* 0x0000000a04037981 */ /* 0x000ee2000c1e1900 */
[----:B-1----:R-:W-:-:S05]  /*0720*/  IMAD.WIDE.U32 R6, R0, 0x4, R6 ;  /* 0x0000000400067825 */ /* 0x002fca00078e0006 */
[----:B------:R-:W3:Y:S01]  /*0730*/  LDG.E R10, desc[UR10][R6.64] ;  /* 0x0000000a060a7981 */ /* 0x000ee2000c1e1900 */
[----:B--2---:R-:W-:-:S04]  /*0740*/  IMAD.WIDE.U32 R8, R0, 0x4, R8 ;  /* 0x0000000400087825 */ /* 0x004fc800078e0008 */
[----:B---3--:R-:W-:-:S05]  /*0750*/  FADD R3, R3, -R10 ;  /* 0x8000000a03037221 */ /* 0x008fca0000000000 */
        /* <DEDUP_REMOVED lines=13> */
[----:B0-----:R-:W4:Y:S04]  /*0830*/  LDG.E R3, desc[UR10][R4.64+0x10] ;  /* 0x0000100a04037981 */ /* 0x001f28000c1e1900 */
[----:B------:R-:W4:Y:S02]  /*0840*/  LDG.E R10, desc[UR10][R6.64+0x10] ;  /* 0x0000100a060a7981 */ /* 0x000f24000c1e1900 */
        /* <DEDUP_REMOVED lines=10> */
[----:B------:R-:W2:Y:S04]  /*08f0*/  LDG.E R10, desc[UR10][R4.64+0x1c] ;  /* 0x00001c0a040a7981 */ /* 0x000ea8000c1e1900 */
[----:B---3--:R-:W2:Y:S01]  /*0900*/  LDG.E R15, desc[UR10][R6.64+0x1c] ;  /* 0x00001c0a060f7981 */ /* 0x008ea2000c1e1900 */
[----:B------:R-:W-:Y:S01]  /*0910*/  IADD3 R0, PT, PT, R0, 0x8, RZ ;  /* 0x0000000800007810 */ /* 0x000fe20007ffe0ff */
[----:B--2---:R-:W-:-:S05]  /*0920*/  FADD R15, R10, -R15 ;  /* 0x8000000f0a0f7221 */ /* 0x004fca0000000000 */
[----:B------:R0:W-:Y:S02]  /*0930*/  STG.E desc[UR10][R8.64+0x1c], R15 ;  /* 0x00001c0f08007986 */ /* 0x0001e4000c10190a */
.L_x_2:
[----:B------:R-:W-:Y:S05]  /*0940*/  @!P1 EXIT ;  /* 0x000000000000994d */ /* 0x000fea0003800000 */
[----:B------:R-:W-:Y:S02]  /*0950*/  ISETP.GE.U32.AND P0, PT, R14, 0x4, PT ;  /* 0x000000040e00780c */ /* 0x000fe40003f06070 */
[----:B------:R-:W-:-:S04]  /*0960*/  LOP3.LUT R2, R2, 0x3, RZ, 0xc0, !PT ;  /* 0x0000000302027812 */ /* 0x000fc800078ec0ff */
[----:B------:R-:W-:-:S07]  /*0970*/  ISETP.NE.AND P1, PT, R2, RZ, PT ;  /* 0x000000ff0200720c */ /* 0x000fce0003f25270 */
[----:B------:R-:W-:Y:S06]  /*0980*/  @!P0 BRA `(.L_x_3) ;  /* 0x00000000005c8947 */ /* 0x000fec0003800000 */
[----:B------:R-:W1:Y:S08]  /*0990*/  LDC.64 R4, c[0x0][0x388] ;  /* 0x0000e200ff047b82 */ /* 0x000e700000000a00 */
[----:B------:R-:W3:Y:S08]  /*09a0*/  LDC.64 R6, c[0x0][0x390] ;  /* 0x0000e400ff067b82 */ /* 0x000ef00000000a00 */
[----:B0-2---:R-:W0:Y:S01]  /*09b0*/  LDC.64 R8, c[0x0][0x380] ;  /* 0x0000e000ff087b82 */ /* 0x005e220000000a00 */
[----:B-1----:R-:W-:-:S05]  /*09c0*/  IMAD.WIDE.U32 R4, R0, 0x4, R4 ;  /* 0x0000000400047825 */ /* 0x002fca00078e0004 */
[----:B------:R-:W2:Y:S01]  /*09d0*/  LDG.E R3, desc[UR10][R4.64] ;  /* 0x0000000a04037981 */ /* 0x000ea2000c1e1900 */
[----:B---3--:R-:W-:-:S05]  /*09e0*/  IMAD.WIDE.U32 R6, R0, 0x4, R6 ;  /* 0x0000000400067825 */ /* 0x008fca00078e0006 */
[----:B------:R-:W2:Y:S01]  /*09f0*/  LDG.E R10, desc[UR10][R6.64] ;  /* 0x0000000a060a7981 */ /* 0x000ea2000c1e1900 */
[----:B0-----:R-:W-:-:S04]  /*0a00*/  IMAD.WIDE.U32 R8, R0, 0x4, R8 ;  /* 0x0000000400087825 */ /* 0x001fc800078e0008 */
[----:B--2---:R-:W-:-:S05]  /*0a10*/  FADD R3, R3, -R10 ;  /* 0x8000000a03037221 */ /* 0x004fca0000000000 */
        /* <DEDUP_REMOVED lines=9> */
[----:B------:R-:W2:Y:S04]  /*0ab0*/  LDG.E R10, desc[UR10][R4.64+0xc] ;  /* 0x00000c0a040a7981 */ /* 0x000ea8000c1e1900 */
[----:B------:R-:W2:Y:S01]  /*0ac0*/  LDG.E R15, desc[UR10][R6.64+0xc] ;  /* 0x00000c0a060f7981 */ /* 0x000ea2000c1e1900 */
[----:B------:R-:W-:Y:S01]  /*0ad0*/  IADD3 R0, PT, PT, R0, 0x4, RZ ;  /* 0x0000000400007810 */ /* 0x000fe20007ffe0ff */
[----:B--2---:R-:W-:-:S05]  /*0ae0*/  FADD R15, R10, -R15 ;  /* 0x8000000f0a0f7221 */ /* 0x004fca0000000000 */
[----:B------:R1:W-:Y:S02]  /*0af0*/  STG.E desc[UR10][R8.64+0xc], R15 ;  /* 0x00000c0f08007986 */ /* 0x0003e4000c10190a */
.L_x_3:
[----:B------:R-:W-:Y:S05]  /*0b00*/  @!P1 EXIT ;  /* 0x000000000000994d */ /* 0x000fea0003800000 */
[----:B------:R-:W3:Y:S08]  /*0b10*/  LDC.64 R4, c[0x0][0x380] ;  /* 0x0000e000ff047b82 */ /* 0x000ef00000000a00 */
[----:B------:R-:W4:Y:S08]  /*0b20*/  LDC.64 R6, c[0x0][0x390] ;  /* 0x0000e400ff067b82 */ /* 0x000f300000000a00 */
[----:B012---:R-:W0:Y:S01]  /*0b30*/  LDC.64 R8, c[0x0][0x388] ;  /* 0x0000e200ff087b82 */ /* 0x007e220000000a00 */
[----:B---3--:R-:W-:-:S04]  /*0b40*/  IMAD.WIDE.U32 R4, R0, 0x4, R4 ;  /* 0x0000000400047825 */ /* 0x008fc800078e0004 */
[----:B------:R-:W-:Y:S01]  /*0b50*/  IMAD.MOV.U32 R10, RZ, RZ, R4 ;  /* 0x000000ffff0a7224 */ /* 0x000fe200078e0004 */
[----:B------:R-:W-:Y:S01]  /*0b60*/  MOV R13, R5 ;  /* 0x00000005000d7202 */ /* 0x000fe20000000f00 */
[----:B----4-:R-:W-:-:S05]  /*0b70*/  IMAD.WIDE.U32 R6, R0, 0x4, R6 ;  /* 0x0000000400067825 */ /* 0x010fca00078e0006 */
[----:B------:R-:W-:Y:S01]  /*0b80*/  MOV R11, R7 ;  /* 0x00000007000b7202 */ /* 0x000fe20000000f00 */
[----:B0-----:R-:W-:Y:S01]  /*0b90*/  IMAD.WIDE.U32 R8, R0, 0x4, R8 ;  /* 0x0000000400087825 */ /* 0x001fe200078e0008 */
[----:B------:R-:W-:-:S07]  /*0ba0*/  IADD3 R0, PT, PT, -R2, RZ, RZ ;  /* 0x000000ff02007210 */ /* 0x000fce0007ffe1ff */
.L_x_4:
[----:B0-----:R-:W-:Y:S01]  /*0bb0*/  IMAD.MOV.U32 R2, RZ, RZ, R8 ;  /* 0x000000ffff027224 */ /* 0x001fe200078e0008 */
[----:B------:R-:W-:Y:S02]  /*0bc0*/  MOV R5, R11 ;  /* 0x0000000b00057202 */ /* 0x000fe40000000f00 */
[----:B------:R-:W-:Y:S02]  /*0bd0*/  MOV R3, R9 ;  /* 0x0000000900037202 */ /* 0x000fe40000000f00 */
[----:B------:R-:W-:-:S03]  /*0be0*/  MOV R4, R6 ;  /* 0x0000000600047202 */ /* 0x000fc60000000f00 */
[----:B------:R0:W2:Y:S04]  /*0bf0*/  LDG.E R2, desc[UR10][R2.64] ;  /* 0x0000000a02027981 */ /* 0x0000a8000c1e1900 */
[----:B------:R-:W2:Y:S01]  /*0c00*/  LDG.E R5, desc[UR10][R4.64] ;  /* 0x0000000a04057981 */ /* 0x000ea2000c1e1900 */
[----:B------:R-:W-:Y:S02]  /*0c10*/  IADD3 R0, PT, PT, R0, 0x1, RZ ;  /* 0x0000000100007810 */ /* 0x000fe40007ffe0ff */
[----:B------:R-:W-:Y:S02]  /*0c20*/  IADD3 R6, P2, PT, R6, 0x4, RZ ;  /* 0x0000000406067810 */ /* 0x000fe40007f5e0ff */
[----:B------:R-:W-:Y:S01]  /*0c30*/  ISETP.NE.AND P0, PT, R0, RZ, PT ;  /* 0x000000ff0000720c */ /* 0x000fe20003f05270 */
[----:B0-----:R-:W-:Y:S01]  /*0c40*/  IMAD.MOV.U32 R3, RZ, RZ, R13 ;  /* 0x000000ffff037224 */ /* 0x001fe200078e000d */
[----:B------:R-:W-:-:S02]  /*0c50*/  IADD3 R8, P3, PT, R8, 0x4, RZ ;  /* 0x0000000408087810 */ /* 0x000fc40007f7e0ff */
[----:B------:R-:W-:Y:S02]  /*0c60*/  IADD3.X R11, PT, PT, RZ, R11, RZ, P2, !PT ;  /* 0x0000000bff0b7210 */ /* 0x000fe400017fe4ff */
[----:B------:R-:W-:Y:S01]  /*0c70*/  IADD3.X R9, PT, PT, RZ, R9, RZ, P3, !PT ;  /* 0x00000009ff097210 */ /* 0x000fe20001ffe4ff */
[----:B--2---:R-:W-:Y:S01]  /*0c80*/  FADD R7, R2, -R5 ;  /* 0x8000000502077221 */ /* 0x004fe20000000000 */
[----:B------:R-:W-:Y:S02]  /*0c90*/  MOV R2, R10 ;  /* 0x0000000a00027202 */ /* 0x000fe40000000f00 */
[----:B------:R-:W-:-:S03]  /*0ca0*/  IADD3 R10, P1, PT, R10, 0x4, RZ ;  /* 0x000000040a0a7810 */ /* 0x000fc60007f3e0ff */
[----:B------:R0:W-:Y:S01]  /*0cb0*/  STG.E desc[UR10][R2.64], R7 ;  /* 0x0000000702007986 */ /* 0x0001e2000c10190a */
[----:B------:R-:W-:Y:S01]  /*0cc0*/  IADD3.X R13, PT, PT, RZ, R13, RZ, P1, !PT ;  /* 0x0000000dff0d7210 */ /* 0x000fe20000ffe4ff */
[----:B------:R-:W-:Y:S08]  /*0cd0*/  @P0 BRA `(.L_x_4) ;  /* 0xfffffffc00b40947 */ /* 0x000ff0000383ffff */
[----:B------:R-:W-:Y:S05]  /*0ce0*/  EXIT ;  /* 0x000000000000794d */ /* 0x000fea0003800000 */
.L_x_5:
[----:B------:R-:W-:-:S00]  /*0cf0*/  BRA `(.L_x_5) ;  /* 0xfffffffc00fc7947 */ /* 0x000fc0000383ffff */
[----:B------:R-:W-:-:S00]  /*0d00*/  NOP ;  /* 0x0000000000007918 */ /* 0x000fc00000000000 */
[----:B------:R-:W-:-:S00]  /*0d10*/  NOP ;  /* 0x0000000000007918 */ /* 0x000fc00000000000 */
[----:B------:R-:W-:-:S00]  /*0d20*/  NOP ;  /* 0x0000000000007918 */ /* 0x000fc00000000000 */
[----:B------:R-:W-:-:S00]  /*0d30*/  NOP ;  /* 0x0000000000007918 */ /* 0x000fc00000000000 */
[----:B------:R-:W-:-:S00]  /*0d40*/  NOP ;  /* 0x0000000000007918 */ /* 0x000fc00000000000 */
[----:B------:R-:W-:-:S00]  /*0d50*/  NOP ;  /* 0x0000000000007918 */ /* 0x000fc00000000000 */
[----:B------:R-:W-:-:S00]  /*0d60*/  NOP ;  /* 0x0000000000007918 */ /* 0x000fc00000000000 */
[----:B------:R-:W-:-:S00]  /*0d70*/  NOP ;  /* 0x0000000000007918 */ /* 0x000fc00000000000 */
.L_x_12:


//--------------------- .text._Z10vector_addPfS_S_i --------------------------
	.section	.text._Z10vector_addPfS_S_i,"ax",@progbits
	.align	128
        .global         _Z10vector_addPfS_S_i
        .type           _Z10vector_addPfS_S_i,@function
        .size           _Z10vector_addPfS_S_i,(.L_x_13 - _Z10vector_addPfS_S_i)
        .other          _Z10vector_addPfS_S_i,@"STO_CUDA_ENTRY STV_DEFAULT"
_Z10vector_addPfS_S_i:
.text._Z10vector_addPfS_S_i:
        /* <DEDUP_REMOVED lines=26> */
.L_x_7:
[----:B------:R-:W-:Y:S02]  /*01a0*/  MOV R4, R16 ;  /* 0x0000001000047202 */ /* 0x000fe40000000f00 */
[----:B------:R-:W-:Y:S02]  /*01b0*/  MOV R6, R11 ;  /* 0x0000000b00067202 */ /* 0x000fe40000000f00 */
[----:B------:R-:W-:Y:S01]  /*01c0*/  MOV R7, R14 ;  /* 0x0000000e00077202 */ /* 0x000fe20000000f00 */
[----:B0-2---:R-:W2:Y:S04]  /*01d0*/  LDG.E R8, desc[UR10][R4.64+-0x20] ;  /* 0xffffe00a04087981 */ /* 0x005ea8000c1e1900 */
[----:B------:R-:W2:Y:S02]  /*01e0*/  LDG.E R9, desc[UR10][R6.64+-0x20] ;  /* 0xffffe00a06097981 */ /* 0x000ea4000c1e1900 */
[----:B--2---:R-:W-:Y:S01]  /*01f0*/  FADD R11, R8, R9 ;  /* 0x00000009080b7221 */ /* 0x004fe20000000000 */
[----:B------:R-:W-:Y:S01]  /*0200*/  IMAD.MOV.U32 R8, RZ, RZ, R10 ;  /* 0x000000ffff087224 */ /* 0x000fe200078e000a */
[----:B------:R-:W-:-:S05]  /*0210*/  MOV R9, R13 ;  /* 0x0000000d00097202 */ /* 0x000fca0000000f00 */
[----:B------:R0:W-:Y:S04]  /*0220*/  STG.E desc[UR10][R8.64+-0x20], R11 ;  /* 0xffffe00b08007986 */ /* 0x0001e8000c10190a */
[----:B------:R-:W2:Y:S04]  /*0230*/  LDG.E R10, desc[UR10][R4.64+-0x1c] ;  /* 0xffffe40a040a7981 */ /* 0x000ea8000c1e1900 */
[----:B------:R-:W2:Y:S02]  /*0240*/  LDG.E R13, desc[UR10][R6.64+-0x1c] ;  /* 0xffffe40a060d7981 */ /* 0x000ea4000c1e1900 */
[----:B--2---:R-:W-:-:S05]  /*0250*/  FADD R13, R10, R13 ;  /* 0x0000000d0a0d7221 */ /* 0x004fca0000000000 */
[----:B------:R1:W-:Y:S04]  /*0260*/  STG.E desc[UR10][R8.64+-0x1c], R13 ;  /* 0xffffe40d08007986 */ /* 0x0003e8000c10190a */
[----:B------:R-:W2:Y:S04]  /*0270*/  LDG.E R10, desc[UR10][R4.64+-0x18] ;  /* 0xffffe80a040a7981 */ /* 0x000ea8000c1e1900 */
[----:B------:R-:W2:Y:S02]  /*0280*/  LDG.E R15, desc[UR10][R6.64+-0x18] ;  /* 0xffffe80a060f7981 */ /* 0x000ea4000c1e1900 */
[----:B--2---:R-:W-:-:S05]  /*0290*/  FADD R15, R10, R15 ;  /* 0x0000000f0a0f7221 */ /* 0x004fca0000000000 */
[----:B------:R2:W-:Y:S04]  /*02a0*/  STG.E desc[UR10][R8.64+-0x18], R15 ;  /* 0xffffe80f08007986 */ /* 0x0005e8000c10190a */
[----:B------:R-:W3:Y:S04]  /*02b0*/  LDG.E R10, desc[UR10][R4.64+-0x14] ;  /* 0xffffec0a040a7981 */ /* 0x000ee8000c1e1900 */
[----:B------:R-:W3:Y:S02]  /*02c0*/  LDG.E R17, desc[UR10][R6.64+-0x14] ;  /* 0xffffec0a06117981 */ /* 0x000ee4000c1e1900 */
[----:B---3--:R-:W-:-:S05]  /*02d0*/  FADD R17, R10, R17 ;  /* 0x000000110a117221 */ /* 0x008fca0000000000 */
[----:B------:R3:W-:Y:S04]  /*02e0*/  STG.E desc[UR10][R8.64+-0x14], R17 ;  /* 0xffffec1108007986 */ /* 0x0007e8000c10190a */
[----:B------:R-:W4:Y:S04]  /*02f0*/  LDG.E R10, desc[UR10][R4.64+-0x10] ;  /* 0xfffff00a040a7981 */ /* 0x000f28000c1e1900 */
[----:B0-----:R-:W4:Y:S02]  /*0300*/  LDG.E R11, desc[UR10][R6.64+-0x10] ;  /* 0xfffff00a060b7981 */ /* 0x001f24000c1e1900 */
[----:B----4-:R-:W-:-:S05]  /*0310*/  FADD R11, R10, R11 ;  /* 0x0000000b0a0b7221 */ /* 0x010fca0000000000 */
[----:B------:R0:W-:Y:S04]  /*0320*/  STG.E desc[UR10][R8.64+-0x10], R11 ;  /* 0xfffff00b08007986 */ /* 0x0001e8000c10190a */
[----:B------:R-:W4:Y:S04]  /*0330*/  LDG.E R10, desc[UR10][R4.64+-0xc] ;  /* 0xfffff40a040a7981 */ /* 0x000f28000c1e1900 */
[----:B-1----:R-:W4:Y:S02]  /*0340*/  LDG.E R13, desc[UR10][R6.64+-0xc] ;  /* 0xfffff40a060d7981 */ /* 0x002f24000c1e1900 */
[----:B----4-:R-:W-:-:S05]  /*0350*/  FADD R13, R10, R13 ;  /* 0x0000000d0a0d7221 */ /* 0x010fca0000000000 */
[----:B------:R1:W-:Y:S04]  /*0360*/  STG.E desc[UR10][R8.64+-0xc], R13 ;  /* 0xfffff40d08007986 */ /* 0x0003e8000c10190a */
[----:B------:R-:W4:Y:S04]  /*0370*/  LDG.E R10, desc[UR10][R4.64+-0x8] ;  /* 0xfffff80a040a7981 */ /* 0x000f28000c1e1900 */
[----:B--2---:R-:W4:Y:S02]  /*0380*/  LDG.E R15, desc[UR10][R6.64+-0x8] ;  /* 0xfffff80a060f7981 */ /* 0x004f24000c1e1900 */
[----:B----4-:R-:W-:-:S05]  /*0390*/  FADD R15, R10, R15 ;  /* 0x0000000f0a0f7221 */ /* 0x010fca0000000000 */
[----:B------:R2:W-:Y:S04]  /*03a0*/  STG.E desc[UR10][R8.64+-0x8], R15 ;  /* 0xfffff80f08007986 */ /* 0x0005e8000c10190a */
[----:B------:R-:W4:Y:S04]  /*03b0*/  LDG.E R10, desc[UR10][R4.64+-0x4] ;  /* 0xfffffc0a040a7981 */ /* 0x000f28000c1e1900 */
[----:B---3--:R-:W4:Y:S02]  /*03c0*/  LDG.E R17, desc[UR10][R6.64+-0x4] ;  /* 0xfffffc0a06117981 */ /* 0x008f24000c1e1900 */
[----:B----4-:R-:W-:-:S05]  /*03d0*/  FADD R17, R10, R17 ;  /* 0x000000110a117221 */ /* 0x010fca0000000000 */
        /* <DEDUP_REMOVED lines=26> */
[----:B--2---:R-:W4:Y:S01]  /*0580*/  LDG.E R15, desc[UR10][R6.64+0x18] ;  /* 0x0000180a060f7981 */ /* 0x004f22000c1e1900 */
[----:B------:R-:W-:Y:S01]  /*0590*/  IADD3 R3, PT, PT, R3, 0x10, RZ ;  /* 0x0000001003037810 */ /* 0x000fe20007ffe0ff */
[----:B----4-:R-:W-:-:S05]  /*05a0*/  FADD R15, R10, R15 ;  /* 0x0000000f0a0f7221 */ /* 0x010fca0000000000 */
        /* <DEDUP_REMOVED lines=8> */
[----:B-----5:R-:W-:Y:S01]  /*0630*/  FADD R17, R10, R17 ;  /* 0x000000110a117221 */ /* 0x020fe20000000000 */
[----:B------:R-:W-:-:S04]  /*0640*/  IADD3 R10, P4, PT, R8, 0x40, RZ ;  /* 0x00000040080a7810 */ /* 0x000fc80007f9e0ff */
[----:B------:R2:W-:Y:S01]  /*0650*/  STG.E desc[UR10][R8.64+0x1c], R17 ;  /* 0x00001c1108007986 */ /* 0x0005e2000c10190a */
[----:B-1----:R-:W-:Y:S01]  /*0660*/  IADD3.X R13, PT, PT, RZ, R9, RZ, P4, !PT ;  /* 0x00000009ff0d7210 */ /* 0x002fe200027fe4ff */
[----:B------:R-:W-:Y:S07]  /*0670*/  @P1 BRA `(.L_x_7) ;  /* 0xfffffff800c81947 */ /* 0x000fee000383ffff */
.L_x_6:
        /* <DEDUP_REMOVED lines=13> */
[----:B---3--:R-:W-:-:S05]  /*0750*/  FADD R3, R3, R10 ;  /* 0x0000000a03037221 */ /* 0x008fca0000000000 */
        /* <DEDUP_REMOVED lines=13> */
[----:B0-----:R-:W4:Y:S04]  /*0830*/  LDG.E R3, desc[UR10][R4.64+0x10] ;  /* 0x0000100a04037981 */ /* 0x001f28000c1e1900 */
[----:B------:R-:W4:Y:S02]  /*0840*/  LDG.E R10, desc[UR10][R6.64+0x10] ;  /* 0x0000100a060a7981 */ /* 0x000f24000c1e1900 */
        /* <DEDUP_REMOVED lines=10> */
[----:B------:R-:W2:Y:S04]  /*08f0*/  LDG.E R10, desc[UR10][R4.64+0x1c] ;  /* 0x00001c0a040a7981 */ /* 0x000ea8000c1e1900 */
[----:B---3--:R-:W2:Y:S01]  /*0900*/  LDG.E R15, desc[UR10][R6.64+0x1c] ;  /* 0x00001c0a060f7981 */ /* 0x008ea2000c1e1900 */
[----:B------:R-:W-:Y:S01]  /*0910*/  IADD3 R0, PT, PT, R0, 0x8, RZ ;  /* 0x0000000800007810 */ /* 0x000fe20007ffe0ff */
[----:B--2---:R-:W-:-:S05]  /*0920*/  FADD R15, R10, R15 ;  /* 0x0000000f0a0f7221 */ /* 0x004fca0000000000 */
[----:B------:R0:W-:Y:S02]  /*0930*/  STG.E desc[UR10][R8.64+0x1c], R15 ;  /* 0x00001c0f08007986 */ /* 0x0001e4000c10190a */
.L_x_8:
        /* <DEDUP_REMOVED lines=13> */
[----:B--2---:R-:W-:-:S05]  /*0a10*/  FADD R3, R3, R10 ;  /* 0x0000000a03037221 */ /* 0x004fca0000000000 */
        /* <DEDUP_REMOVED lines=9> */
[----:B------:R-:W2:Y:S04]  /*0ab0*/  LDG.E R10, desc[UR10][R4.64+0xc] ;  /* 0x00000c0a040a7981 */ /* 0x000ea8000c1e1900 */
[----:B------:R-:W2:Y:S01]  /*0ac0*/  LDG.E R15, desc[UR10][R6.64+0xc] ;  /* 0x00000c0a060f7981 */ /* 0x000ea2000c1e1900 */
[----:B------:R-:W-:Y:S01]  /*0ad0*/  IADD3 R0, PT, PT, R0, 0x4, RZ ;  /* 0x0000000400007810 */ /* 0x000fe20007ffe0ff */
[----:B--2---:R-:W-:-:S05]  /*0ae0*/  FADD R15, R10, R15 ;  /* 0x0000000f0a0f7221 */ /* 0x004fca0000000000 */
[----:B------:R1:W-:Y:S02]  /*0af0*/  STG.E desc[UR10][R8.64+0xc], R15 ;  /* 0x00000c0f08007986 */ /* 0x0003e4000c10190a */
.L_x_9:
        /* <DEDUP_REMOVED lines=11> */
.L_x_10:
        /* <DEDUP_REMOVED lines=13> */
[----:B--2---:R-:W-:Y:S01]  /*0c80*/  FADD R7, R2, R5 ;  /* 0x0000000502077221 */ /* 0x004fe20000000000 */
[----:B------:R-:W-:Y:S02]  /*0c90*/  MOV R2, R10 ;  /* 0x0000000a00027202 */ /* 0x000fe40000000f00 */
[----:B------:R-:W-:-:S03]  /*0ca0*/  IADD3 R10, P1, PT, R10, 0x4, RZ ;  /* 0x000000040a0a7810 */ /* 0x000fc60007f3e0ff */
[----:B------:R0:W-:Y:S01]  /*0cb0*/  STG.E desc[UR10][R2.64], R7 ;  /* 0x0000000702007986 */ /* 0x0001e2000c10190a */
[----:B------:R-:W-:Y:S01]  /*0cc0*/  IADD3.X R13, PT, PT, RZ, R13, RZ, P1, !PT ;  /* 0x0000000dff0d7210 */ /* 0x000fe20000ffe4ff */
[----:B------:R-:W-:Y:S08]  /*0cd0*/  @P0 BRA `(.L_x_10) ;  /* 0xfffffffc00b40947 */ /* 0x000ff0000383ffff */
[----:B------:R-:W-:Y:S05]  /*0ce0*/  EXIT ;  /* 0x000000000000794d */ /* 0x000fea0003800000 */
.L_x_11:
        /* <DEDUP_REMOVED lines=9> */
.L_x_13:


//--------------------- .nv.shared.reserved.0     --------------------------
	.section	.nv.shared.reserved.0,"aw",@nobits
	.weak		__nv_reservedSMEM_offset_0_alias
	.size		__nv_reservedSMEM_offset_0_alias, 0, 64
	.other		__nv_reservedSMEM_offset_0_alias,@"STO_CUDA_RESERVED_SHARED STV_DEFAULT"
__nv_reservedSMEM_offset_0_alias:
	.zero		0
	.zero		64


//--------------------- .nv.constant0._Z10vector_subPfS_S_i --------------------------
	.section	.nv.constant0._Z10vector_subPfS_S_i,"a",@progbits
	.sectionflags	@""
	.align	4
.nv.constant0._Z10vector_subPfS_S_i:
	.zero		924


//--------------------- .nv.constant0._Z10vector_addPfS_S_i --------------------------
	.section	.nv.constant0._Z10vector_addPfS_S_i,"a",@progbits
	.sectionflags	@""
	.align	4
.nv.constant0._Z10vector_addPfS_S_i:
	.zero		924


//--------------------- SYMBOLS --------------------------

	.type		.nv.reservedSmem.offset0,@object
	.size		.nv.reservedSmem.offset0,0x4
